	.headerflags	@"EF_CUDA_TEXMODE_UNIFIED EF_CUDA_64BIT_ADDRESS EF_CUDA_ACCELERATORS EF_CUDA_SM90 EF_CUDA_VIRTUAL_SM(EF_CUDA_SM90)"
	.elftype	@"ET_EXEC"


//--------------------- .nv.info                  --------------------------
	.section	.nv.info,"",@"SHT_CUDA_INFO"
	.align	4


	//----- nvinfo : EIATTR_REGCOUNT
	.align		4
        /*0000*/ 	.byte	0x04, 0x2f
        /*0002*/ 	.short	(.L_1 - .L_0)
	.align		4
.L_0:
        /*0004*/ 	.word	index@(triton_poi_fused_cat_17)
        /*0008*/ 	.word	0x00000012


	//----- nvinfo : EIATTR_MIN_STACK_SIZE
	.align		4
.L_1:
        /*000c*/ 	.byte	0x04, 0x12
        /*000e*/ 	.short	(.L_3 - .L_2)
	.align		4
.L_2:
        /*0010*/ 	.word	index@(triton_poi_fused_cat_17)
        /*0014*/ 	.word	0x00000000


	//----- nvinfo : EIATTR_FRAME_SIZE
	.align		4
.L_3:
        /*0018*/ 	.byte	0x04, 0x11
        /*001a*/ 	.short	(.L_5 - .L_4)
	.align		4
.L_4:
        /*001c*/ 	.word	index@(triton_poi_fused_cat_17)
        /*0020*/ 	.word	0x00000000


	//----- nvinfo : EIATTR_MIN_STACK_SIZE
	.align		4
.L_5:
        /*0024*/ 	.byte	0x04, 0x12
        /*0026*/ 	.short	(.L_7 - .L_6)
	.align		4
.L_6:
        /*0028*/ 	.word	index@(triton_poi_fused_cat_17)
        /*002c*/ 	.word	0x00000000
.L_7:


//--------------------- .nv.info.triton_poi_fused_cat_17 --------------------------
	.section	.nv.info.triton_poi_fused_cat_17,"",@"SHT_CUDA_INFO"
	.sectionflags	@""
	.align	4


	//----- nvinfo : EIATTR_CUDA_API_VERSION
	.align		4
        /*0000*/ 	.byte	0x04, 0x37
        /*0002*/ 	.short	(.L_9 - .L_8)
.L_8:
        /*0004*/ 	.word	0x0000007c


	//----- nvinfo : EIATTR_KPARAM_INFO
	.align		4
.L_9:
        /*0008*/ 	.byte	0x04, 0x17
        /*000a*/ 	.short	(.L_11 - .L_10)
.L_10:
        /*000c*/ 	.word	0x00000000
        /*0010*/ 	.short	0x0005
        /*0012*/ 	.short	0x0028
        /*0014*/ 	.byte	0x00, 0xf0, 0x11, 0x00


	//----- nvinfo : EIATTR_KPARAM_INFO
	.align		4
.L_11:
        /*0018*/ 	.byte	0x04, 0x17
        /*001a*/ 	.short	(.L_13 - .L_12)
.L_12:
        /*001c*/ 	.word	0x00000000
        /*0020*/ 	.short	0x0004
        /*0022*/ 	.short	0x0020
        /*0024*/ 	.byte	0x00, 0xf4, 0x21, 0x00


	//----- nvinfo : EIATTR_KPARAM_INFO
	.align		4
.L_13:
        /*0028*/ 	.byte	0x04, 0x17
        /*002a*/ 	.short	(.L_15 - .L_14)
.L_14:
        /*002c*/ 	.word	0x00000000
        /*0030*/ 	.short	0x0003
        /*0032*/ 	.short	0x0018
        /*0034*/ 	.byte	0x00, 0xf4, 0x21, 0x00


	//----- nvinfo : EIATTR_KPARAM_INFO
	.align		4
.L_15:
        /*0038*/ 	.byte	0x04, 0x17
        /*003a*/ 	.short	(.L_17 - .L_16)
.L_16:
        /*003c*/ 	.word	0x00000000
        /*0040*/ 	.short	0x0002
        /*0042*/ 	.short	0x0010
        /*0044*/ 	.byte	0x00, 0xf4, 0x21, 0x00


	//----- nvinfo : EIATTR_KPARAM_INFO
	.align		4
.L_17:
        /*0048*/ 	.byte	0x04, 0x17
        /*004a*/ 	.short	(.L_19 - .L_18)
.L_18:
        /*004c*/ 	.word	0x00000000
        /*0050*/ 	.short	0x0001
        /*0052*/ 	.short	0x0008
        /*0054*/ 	.byte	0x00, 0xf4, 0x21, 0x00


	//----- nvinfo : EIATTR_KPARAM_INFO
	.align		4
.L_19:
        /*0058*/ 	.byte	0x04, 0x17
        /*005a*/ 	.short	(.L_21 - .L_20)
.L_20:
        /*005c*/ 	.word	0x00000000
        /*0060*/ 	.short	0x0000
        /*0062*/ 	.short	0x0000
        /*0064*/ 	.byte	0x00, 0xf4, 0x21, 0x00


	//----- nvinfo : EIATTR_SPARSE_MMA_MASK
	.align		4
.L_21:
        /*0068*/ 	.byte	0x03, 0x50
        /*006a*/ 	.short	0x0000


	//----- nvinfo : EIATTR_MAXREG_COUNT
	.align		4
        /*006c*/ 	.byte	0x03, 0x1b
        /*006e*/ 	.short	0x00ff


	//----- nvinfo : EIATTR_EXIT_INSTR_OFFSETS
	.align		4
        /*0070*/ 	.byte	0x04, 0x1c
        /*0072*/ 	.short	(.L_23 - .L_22)


	//   ....[0]....
.L_22:
        /*0074*/ 	.word	0x00000440


	//----- nvinfo : EIATTR_REQNTID
	.align		4
.L_23:
        /*0078*/ 	.byte	0x04, 0x10
        /*007a*/ 	.short	(.L_25 - .L_24)
.L_24:
        /*007c*/ 	.word	0x00000080
        /*0080*/ 	.word	0x00000001
        /*0084*/ 	.word	0x00000001


	//----- nvinfo : EIATTR_CBANK_PARAM_SIZE
	.align		4
.L_25:
        /*0088*/ 	.byte	0x03, 0x19
        /*008a*/ 	.short	0x002c


	//----- nvinfo : EIATTR_PARAM_CBANK
	.align		4
        /*008c*/ 	.byte	0x04, 0x0a
        /*008e*/ 	.short	(.L_27 - .L_26)
	.align		4
.L_26:
        /*0090*/ 	.word	index@(.nv.constant0.triton_poi_fused_cat_17)
        /*0094*/ 	.short	0x0210
        /*0096*/ 	.short	0x002c


	//----- nvinfo : EIATTR_SW_WAR
	.align		4
.L_27:
        /*0098*/ 	.byte	0x04, 0x36
        /*009a*/ 	.short	(.L_29 - .L_28)
.L_28:
        /*009c*/ 	.word	0x00000008
.L_29:


//--------------------- .nv.callgraph             --------------------------
	.section	.nv.callgraph,"",@"SHT_CUDA_CALLGRAPH"
	.align	4
	.sectionentsize	8
	.align		4
        /*0000*/ 	.word	0x00000000
	.align		4
        /*0004*/ 	.word	0xffffffff
	.align		4
        /*0008*/ 	.word	0x00000000
	.align		4
        /*000c*/ 	.word	0xfffffffe
	.align		4
        /*0010*/ 	.word	0x00000000
	.align		4
        /*0014*/ 	.word	0xfffffffd
	.align		4
        /*0018*/ 	.word	0x00000000
	.align		4
        /*001c*/ 	.word	0xfffffffc


//--------------------- .text.triton_poi_fused_cat_17 --------------------------
	.section	.text.triton_poi_fused_cat_17,"ax",@progbits
	.align	128
        .global         triton_poi_fused_cat_17
        .type           triton_poi_fused_cat_17,@function
        .size           triton_poi_fused_cat_17,(.L_x_1 - triton_poi_fused_cat_17)
        .other          triton_poi_fused_cat_17,@"STO_CUDA_ENTRY STV_DEFAULT"
triton_poi_fused_cat_17:
.text.triton_poi_fused_cat_17:
[----:B------:R-:W-:Y:S01]  /*0000*/  LDC R1, c[0x0][0x28] ;  /* 0x00000a00ff017b82 */ /* 0x000fe20000000800 */
[----:B------:R-:W1:Y:S01]  /*0010*/  S2R R0, SR_TID.X ;  /* 0x0000000000007919 */ /* 0x000e620000002100 */
[----:B------:R-:W-:Y:S01]  /*0020*/  ULDC.64 UR4, c[0x0][0x210] ;  /* 0x0000840000047ab9 */ /* 0x000fe20000000a00 */
[----:B------:R-:W-:Y:S01]  /*0030*/  ULDC.64 UR6, c[0x0][0x228] ;  /* 0x00008a0000067ab9 */ /* 0x000fe20000000a00 */
[----:B------:R-:W2:Y:S01]  /*0040*/  S2R R3, SR_CTAID.X ;  /* 0x0000000000037919 */ /* 0x000ea20000002500 */
[----:B-1----:R-:W-:-:S05]  /*0050*/  IMAD.SHL.U32 R0, R0, 0x2, RZ ;  /* 0x0000000200007824 */ /* 0x002fca00078e00ff */
[----:B------:R-:W-:-:S05]  /*0060*/  LOP3.LUT R0, R0, 0xfe, RZ, 0xc0, !PT ;  /* 0x000000fe00007812 */ /* 0x000fca00078ec0ff */
[----:B--2---:R-:W-:-:S05]  /*0070*/  IMAD R0, R3, 0x100, R0 ;  /* 0x0000010003007824 */ /* 0x004fca00078e0200 */
[----:B------:R-:W-:-:S04]  /*0080*/  SHF.R.S32.HI R3, RZ, 0x1f, R0 ;  /* 0x0000001fff037819 */ /* 0x000fc80000011400 */
[CC--:B------:R-:W-:Y:S02]  /*0090*/  LEA.HI R7, R3.reuse, R0.reuse, RZ, 0x4 ;  /* 0x0000000003077211 */ /* 0x0c0fe400078f20ff */
[----:B------:R-:W-:Y:S02]  /*00a0*/  LEA.HI R6, R3, R0, RZ, 0xe ;  /* 0x0000000003067211 */ /* 0x000fe400078f70ff */
[--C-:B------:R-:W-:Y:S02]  /*00b0*/  SHF.R.S32.HI R2, RZ, 0x4, R7.reuse ;  /* 0x00000004ff027819 */ /* 0x100fe40000011407 */
[----:B------:R-:W-:Y:S02]  /*00c0*/  SHF.R.S32.HI R5, RZ, 0x1f, R7 ;  /* 0x0000001fff057819 */ /* 0x000fe40000011407 */
[----:B------:R-:W-:Y:S02]  /*00d0*/  SHF.R.S32.HI R8, RZ, 0xe, R6 ;  /* 0x0000000eff087819 */ /* 0x000fe40000011406 */
[----:B------:R-:W-:-:S02]  /*00e0*/  LEA.HI R5, R5, R2, RZ, 0xa ;  /* 0x0000000205057211 */ /* 0x000fc400078f50ff */
[----:B------:R-:W-:Y:S01]  /*00f0*/  LOP3.LUT R9, R6, 0xffffc000, RZ, 0xc0, !PT ;  /* 0xffffc00006097812 */ /* 0x000fe200078ec0ff */
[----:B------:R-:W-:Y:S01]  /*0100*/  IMAD.SHL.U32 R15, R8, 0x2000, RZ ;  /* 0x00002000080f7824 */ /* 0x000fe200078e00ff */
[----:B------:R-:W-:Y:S02]  /*0110*/  LOP3.LUT R3, R5, 0xfffffc00, RZ, 0xc0, !PT ;  /* 0xfffffc0005037812 */ /* 0x000fe400078ec0ff */
[----:B------:R-:W1:Y:S01]  /*0120*/  LDC.64 R4, c[0x0][0x218] ;  /* 0x00008600ff047b82 */ /* 0x000e620000000a00 */
[----:B------:R-:W-:Y:S02]  /*0130*/  PRMT R6, RZ, 0x7610, R6 ;  /* 0x00007610ff067816 */ /* 0x000fe40000000006 */
[----:B------:R-:W-:Y:S01]  /*0140*/  IMAD.IADD R13, R2, 0x1, -R3 ;  /* 0x00000001020d7824 */ /* 0x000fe200078e0a03 */
[----:B------:R-:W-:-:S04]  /*0150*/  IADD3 R3, R15, R0, -R9 ;  /* 0x000000000f037210 */ /* 0x000fc80007ffe809 */
[----:B------:R-:W-:Y:S01]  /*0160*/  ISETP.GE.AND P0, PT, R13, 0x200, PT ;  /* 0x000002000d00780c */ /* 0x000fe20003f06270 */
[----:B------:R-:W2:Y:S01]  /*0170*/  LDC.64 R8, c[0x0][0x220] ;  /* 0x00008800ff087b82 */ /* 0x000ea20000000a00 */
[----:B------:R-:W-:-:S04]  /*0180*/  IADD3 R10, P1, R3, UR4, RZ ;  /* 0x00000004030a7c10 */ /* 0x000fc8000ff3e0ff */
[----:B------:R-:W-:Y:S01]  /*0190*/  LEA.HI.X.SX32 R11, R3, UR5, 0x1, P1 ;  /* 0x00000005030b7c11 */ /* 0x000fe200088f0eff */
[----:B------:R-:W-:Y:S01]  /*01a0*/  ULDC.64 UR4, c[0x0][0x208] ;  /* 0x0000820000047ab9 */ /* 0x000fe20000000a00 */
[----:B------:R-:W-:-:S05]  /*01b0*/  LOP3.LUT R7, R7, 0xfffffff0, RZ, 0xc0, !PT ;  /* 0xfffffff007077812 */ /* 0x000fca00078ec0ff */
[----:B------:R3:W4:Y:S01]  /*01c0*/  @!P0 LDG.E.U16 R6, desc[UR4][R10.64] ;  /* 0x000000040a068981 */ /* 0x000722000c1e1500 */
[----:B------:R-:W-:Y:S02]  /*01d0*/  IMAD.IADD R12, R0, 0x1, -R7 ;  /* 0x00000001000c7824 */ /* 0x000fe400078e0a07 */
[C---:B------:R-:W-:Y:S01]  /*01e0*/  IMAD.SHL.U32 R14, R13.reuse, 0x10, RZ ;  /* 0x000000100d0e7824 */ /* 0x040fe200078e00ff */
[----:B------:R-:W-:Y:S01]  /*01f0*/  ISETP.GT.AND P1, PT, R13, 0x1ff, PT ;  /* 0x000001ff0d00780c */ /* 0x000fe20003f24270 */
[----:B-1----:R-:W-:Y:S01]  /*0200*/  IMAD.WIDE R4, R3, 0x4, R4 ;  /* 0x0000000403047825 */ /* 0x002fe200078e0204 */
[----:B------:R-:W-:-:S03]  /*0210*/  CS2R R2, SRZ ;  /* 0x0000000000027805 */ /* 0x000fc6000001ff00 */
[----:B------:R-:W-:Y:S01]  /*0220*/  IMAD.MOV.U32 R7, RZ, RZ, RZ ;  /* 0x000000ffff077224 */ /* 0x000fe200078e00ff */
[----:B---3--:R-:W-:Y:S01]  /*0230*/  SHF.R.S32.HI R11, RZ, 0x1f, R15 ;  /* 0x0000001fff0b7819 */ /* 0x008fe2000001140f */
[----:B--2---:R-:W-:Y:S01]  /*0240*/  IMAD.WIDE R8, R13, 0x4, R8 ;  /* 0x000000040d087825 */ /* 0x004fe200078e0208 */
[----:B------:R-:W-:Y:S01]  /*0250*/  IADD3 R15, P2, P3, R14, R12, R15 ;  /* 0x0000000c0e0f7210 */ /* 0x000fe20007b5e00f */
[----:B------:R1:W2:Y:S01]  /*0260*/  @!P0 LDG.E.64 R2, desc[UR4][R4.64] ;  /* 0x0000000404028981 */ /* 0x0002a2000c1e1b00 */
[----:B------:R-:W-:Y:S01]  /*0270*/  SHF.R.S32.HI R12, RZ, 0x1f, R12 ;  /* 0x0000001fff0c7819 */ /* 0x000fe2000001140c */
[----:B------:R-:W-:Y:S01]  /*0280*/  IMAD.MOV.U32 R13, RZ, RZ, RZ ;  /* 0x000000ffff0d7224 */ /* 0x000fe200078e00ff */
[----:B------:R-:W-:Y:S01]  /*0290*/  SHF.R.S32.HI R14, RZ, 0x1f, R14 ;  /* 0x0000001fff0e7819 */ /* 0x000fe2000001140e */
[----:B------:R-:W3:Y:S03]  /*02a0*/  @!P0 LDG.E.EL R7, desc[UR4][R8.64] ;  /* 0x0000000408078981 */ /* 0x000ee6000c2e1900 */
[----:B------:R-:W-:Y:S01]  /*02b0*/  IADD3.X R12, R14, R12, R11, P2, P3 ;  /* 0x0000000c0e0c7210 */ /* 0x000fe200017e640b */
[----:B------:R5:W3:Y:S01]  /*02c0*/  @!P0 LDG.E.EL R13, desc[UR4][R8.64] ;  /* 0x00000004080d8981 */ /* 0x000ae2000c2e1900 */
[----:B------:R-:W-:-:S02]  /*02d0*/  LEA R10, P2, R15, UR6, 0x2 ;  /* 0x000000060f0a7c11 */ /* 0x000fc4000f8410ff */
[----:B-1----:R-:W-:Y:S02]  /*02e0*/  CS2R R4, SRZ ;  /* 0x0000000000047805 */ /* 0x002fe4000001ff00 */
[----:B------:R-:W-:-:S05]  /*02f0*/  LEA.HI.X R11, R15, UR7, R12, 0x2, P2 ;  /* 0x000000070f0b7c11 */ /* 0x000fca00090f140c */
[----:B------:R-:W3:Y:S01]  /*0300*/  @P1 LDG.E.64 R4, desc[UR4][R10.64+-0x8000] ;  /* 0xff8000040a041981 */ /* 0x000ee2000c1e1b00 */
[----:B-----5:R-:W1:Y:S02]  /*0310*/  LDC.64 R8, c[0x0][0x230] ;  /* 0x00008c00ff087b82 */ /* 0x020e640000000a00 */
[----:B-1----:R-:W-:Y:S01]  /*0320*/  IMAD.WIDE R8, R0, 0x4, R8 ;  /* 0x0000000400087825 */ /* 0x002fe200078e0208 */
[----:B----4-:R-:W-:-:S04]  /*0330*/  SEL R6, R6, RZ, !P0 ;  /* 0x000000ff06067207 */ /* 0x010fc80004000000 */
[----:B------:R-:W-:-:S04]  /*0340*/  LOP3.LUT R12, R6, 0xffff, RZ, 0xc0, !PT ;  /* 0x0000ffff060c7812 */ /* 0x000fc800078ec0ff */
[----:B------:R-:W-:-:S04]  /*0350*/  SHF.R.U32.HI R12, RZ, 0x8, R12 ;  /* 0x00000008ff0c7819 */ /* 0x000fc8000001160c */
[----:B------:R-:W-:Y:S02]  /*0360*/  PRMT R12, R12, 0x9910, RZ ;  /* 0x000099100c0c7816 */ /* 0x000fe400000000ff */
[----:B------:R-:W-:Y:S02]  /*0370*/  LOP3.LUT P3, RZ, R6, 0xff, RZ, 0xc0, !PT ;  /* 0x000000ff06ff7812 */ /* 0x000fe4000786c0ff */
[----:B------:R-:W-:Y:S02]  /*0380*/  ISETP.NE.AND P2, PT, R12, RZ, PT ;  /* 0x000000ff0c00720c */ /* 0x000fe40003f45270 */
[----:B--2---:R-:W-:Y:S02]  /*0390*/  SEL R2, R2, RZ, !P0 ;  /* 0x000000ff02027207 */ /* 0x004fe40004000000 */
[----:B------:R-:W-:Y:S02]  /*03a0*/  SEL R12, R3, RZ, !P0 ;  /* 0x000000ff030c7207 */ /* 0x000fe40004000000 */
[----:B---3--:R-:W-:-:S02]  /*03b0*/  SEL R13, R13, RZ, !P0 ;  /* 0x000000ff0d0d7207 */ /* 0x008fc40004000000 */
[----:B------:R-:W-:-:S03]  /*03c0*/  SEL R7, R7, RZ, !P0 ;  /* 0x000000ff07077207 */ /* 0x000fc60004000000 */
[----:B------:R-:W-:Y:S02]  /*03d0*/  FADD R6, R2, R13 ;  /* 0x0000000d02067221 */ /* 0x000fe40000000000 */
[----:B------:R-:W-:Y:S02]  /*03e0*/  FADD R7, R12, R7 ;  /* 0x000000070c077221 */ /* 0x000fe40000000000 */
[----:B------:R-:W-:Y:S01]  /*03f0*/  @!P3 FMUL R6, R6, 0.10000000149011611938 ;  /* 0x3dcccccd0606b820 */ /* 0x000fe20000400000 */
[----:B------:R-:W-:Y:S01]  /*0400*/  @P0 SEL R6, R4, RZ, P1 ;  /* 0x000000ff04060207 */ /* 0x000fe20000800000 */
[----:B------:R-:W-:Y:S01]  /*0410*/  @!P2 FMUL R7, R7, 0.10000000149011611938 ;  /* 0x3dcccccd0707a820 */ /* 0x000fe20000400000 */
[----:B------:R-:W-:-:S05]  /*0420*/  @P0 SEL R7, R5, RZ, P1 ;  /* 0x000000ff05070207 */ /* 0x000fca0000800000 */
[----:B------:R-:W-:Y:S01]  /*0430*/  STG.E.64 desc[UR4][R8.64], R6 ;  /* 0x0000000608007986 */ /* 0x000fe2000c101b04 */
[----:B------:R-:W-:Y:S05]  /*0440*/  EXIT ;  /* 0x000000000000794d */ /* 0x000fea0003800000 */
.L_x_0:
[----:B------:R-:W-:-:S00]  /*0450*/  BRA `(.L_x_0) ;  /* 0xfffffffc00fc7947 */ /* 0x000fc0000383ffff */
[----:B------:R-:W-:-:S00]  /*0460*/  NOP ;  /* 0x0000000000007918 */ /* 0x000fc00000000000 */
        /* <DEDUP_REMOVED lines=9> */
.L_x_1:


//--------------------- .nv.constant0.triton_poi_fused_cat_17 --------------------------
	.section	.nv.constant0.triton_poi_fused_cat_17,"a",@progbits
	.sectionflags	@""
	.align	4
.nv.constant0.triton_poi_fused_cat_17:
	.zero		572
